//
// Generated by NVIDIA NVVM Compiler
//
// Compiler Build ID: CL-36424714
// Cuda compilation tools, release 13.0, V13.0.88
// Based on NVVM 20.0.0
//

.version 9.0
.target sm_100
.address_size 64

	// .globl	_Z7ikernelv
.extern .func  (.param .b32 func_retval0) vprintf
(
	.param .b64 vprintf_param_0,
	.param .b64 vprintf_param_1
)
;
.global .align 1 .b8 $str[13] = {104, 101, 108, 108, 111, 32, 119, 111, 114, 108, 100, 10};

.visible .entry _Z7ikernelv()
{
	.reg .b32 	%r<3>;
	.reg .b64 	%rd<3>;

	mov.u64 	%rd1, $str;
	cvta.global.u64 	%rd2, %rd1;
	{ // callseq 0, 0
	.param .b64 param0;
	st.param.b64 	[param0], %rd2;
	.param .b64 param1;
	st.param.b64 	[param1], 0;
	.param .b32 retval0;
	call.uni (retval0), 
	vprintf, 
	(
	param0, 
	param1
	);
	ld.param.b32 	%r1, [retval0];
	} // callseq 0
	ret;

}


// ===== COMPILED SASS (sm_100) =====

	.target	sm_100

	.elftype	@"ET_EXEC"


//--------------------- .note.nv.tkinfo           --------------------------
	.section	.note.nv.tkinfo,"",@"SHT_NOTE"
	.sectionflags	@"SHF_NOTE_NV_TKINFO"
	.tkinfo
        /*0018*/ 	.word	0x00000002
        /*0030*/ 	.string	""
        /*0030*/ 	.string	"ptxas"
        /*0030*/ 	.string	"Cuda compilation tools, release 13.0, V13.0.88"
        /*0030*/ 	.string	"Build cuda_13.0.r13.0/compiler.36424714_0"
        /*0030*/ 	.string	"-arch sm_100 -m 64 "



//--------------------- .note.nv.cuinfo           --------------------------
	.section	.note.nv.cuinfo,"",@"SHT_NOTE"
	.sectionflags	@"SHF_NOTE_NV_CUINFO"
        /*0018*/ 	.short	0x0002
        /*001a*/ 	.short	0x0064
        /*001c*/ 	.short	0x0082
	.zero		2


//--------------------- .nv.info                  --------------------------
	.section	.nv.info,"",@"SHT_CUDA_INFO"
	.align	4


	//----- nvinfo : EIATTR_REGCOUNT
	.align		4
        /*0000*/ 	.byte	0x04, 0x2f
        /*0002*/ 	.short	(.L_2 - .L_1)
	.align		4
.L_1:
        /*0004*/ 	.word	index@(_Z7ikernelv)
        /*0008*/ 	.word	0x00000018


	//----- nvinfo : EIATTR_FRAME_SIZE
	.align		4
.L_2:
        /*000c*/ 	.byte	0x04, 0x11
        /*000e*/ 	.short	(.L_4 - .L_3)
	.align		4
.L_3:
        /*0010*/ 	.word	index@(_Z7ikernelv)
        /*0014*/ 	.word	0x00000000


	//----- nvinfo : EIATTR_MIN_STACK_SIZE
	.align		4
.L_4:
        /*0018*/ 	.byte	0x04, 0x12
        /*001a*/ 	.short	(.L_6 - .L_5)
	.align		4
.L_5:
        /*001c*/ 	.word	index@(_Z7ikernelv)
        /*0020*/ 	.word	0x00000000
.L_6:


//--------------------- .nv.compat                --------------------------
	.section	.nv.compat,"",@"SHT_CUDA_COMPAT_INFO"
	.align	4
        /*0000*/ 	.byte	0x02, 0x09, 0x00, 0x00, 0x02, 0x02, 0x01, 0x00, 0x02, 0x05, 0x05, 0x00, 0x03, 0x07, 0x01, 0x01
        /*0010*/ 	.byte	0x02, 0x03, 0x00, 0x00, 0x02, 0x06, 0x01, 0x00, 0x04, 0x0b, 0x08, 0x00, 0x09, 0x00, 0x00, 0x00
        /*0020*/ 	.byte	0x00, 0x00, 0x00, 0x00


//--------------------- .nv.info._Z7ikernelv      --------------------------
	.section	.nv.info._Z7ikernelv,"",@"SHT_CUDA_INFO"
	.sectionflags	@""
	.align	4


	//----- nvinfo : EIATTR_CUDA_API_VERSION
	.align		4
        /*0000*/ 	.byte	0x04, 0x37
        /*0002*/ 	.short	(.L_8 - .L_7)
.L_7:
        /*0004*/ 	.word	0x00000082


	//----- nvinfo : EIATTR_SPARSE_MMA_MASK
	.align		4
.L_8:
        /*0008*/ 	.byte	0x03, 0x50
        /*000a*/ 	.short	0x0000


	//----- nvinfo : EIATTR_MAXREG_COUNT
	.align		4
        /*000c*/ 	.byte	0x03, 0x1b
        /*000e*/ 	.short	0x00ff


	//----- nvinfo : EIATTR_EXTERNS
	.align		4
        /*0010*/ 	.byte	0x04, 0x0f
        /*0012*/ 	.short	(.L_10 - .L_9)


	//   ....[0]....
	.align		4
.L_9:
        /*0014*/ 	.word	index@(vprintf)


	//----- nvinfo : EIATTR_MERCURY_ISA_VERSION
	.align		4
.L_10:
        /*0018*/ 	.byte	0x03, 0x5f
        /*001a*/ 	.short	0x0101


	//----- nvinfo : EIATTR_VRC_CTA_INIT_COUNT
	.align		4
        /*001c*/ 	.byte	0x02, 0x4a
	.zero		1
	.zero		1


	//----- nvinfo : EIATTR_SYSCALL_OFFSETS
	.align		4
        /*0020*/ 	.byte	0x04, 0x46
        /*0022*/ 	.short	(.L_12 - .L_11)


	//   ....[0]....
.L_11:
        /*0024*/ 	.word	0x00000080


	//----- nvinfo : EIATTR_EXIT_INSTR_OFFSETS
	.align		4
.L_12:
        /*0028*/ 	.byte	0x04, 0x1c
        /*002a*/ 	.short	(.L_14 - .L_13)


	//   ....[0]....
.L_13:
        /*002c*/ 	.word	0x00000090


	//----- nvinfo : EIATTR_SW_WAR
	.align		4
.L_14:
        /*0030*/ 	.byte	0x04, 0x36
        /*0032*/ 	.short	(.L_16 - .L_15)
.L_15:
        /*0034*/ 	.word	0x00000008
.L_16:


//--------------------- .nv.callgraph             --------------------------
	.section	.nv.callgraph,"",@"SHT_CUDA_CALLGRAPH"
	.align	4
	.sectionentsize	8
	.align		4
        /*0000*/ 	.word	0x00000000
	.align		4
        /*0004*/ 	.word	0xffffffff
	.align		4
        /*0008*/ 	.word	index@(_Z7ikernelv)
	.align		4
        /*000c*/ 	.word	index@(vprintf)
	.align		4
        /*0010*/ 	.word	0x00000000
	.align		4
        /*0014*/ 	.word	0xfffffffe
	.align		4
        /*0018*/ 	.word	0x00000000
	.align		4
        /*001c*/ 	.word	0xfffffffd
	.align		4
        /*0020*/ 	.word	0x00000000
	.align		4
        /*0024*/ 	.word	0xfffffffc


//--------------------- .nv.constant4             --------------------------
	.section	.nv.constant4,"a",@progbits
	.align	8
	.align		8
.nv.constant4:
        /*0000*/ 	.dword	vprintf
	.align		8
        /*0008*/ 	.dword	$str


//--------------------- .text._Z7ikernelv         --------------------------
	.section	.text._Z7ikernelv,"ax",@progbits
	.align	128
        .global         _Z7ikernelv
        .type           _Z7ikernelv,@function
        .size           _Z7ikernelv,(.L_x_2 - _Z7ikernelv)
        .other          _Z7ikernelv,@"STO_CUDA_ENTRY STV_DEFAULT"
_Z7ikernelv:
.text._Z7ikernelv:
[----:B------:R-:W0:Y:S01]  /*0000*/  LDC R1, c[0x0][0x37c] ;  /* 0x0000df00ff017b82 */ /* 0x000e220000000800 */
[----:B------:R-:W-:Y:S01]  /*0010*/  MOV R0, 0x0 ;  /* 0x0000000000007802 */ /* 0x000fe20000000f00 */
[----:B------:R-:W1:Y:S01]  /*0020*/  LDCU.64 UR4, c[0x4][0x8] ;  /* 0x01000100ff0477ac */ /* 0x000e620008000a00 */
[----:B------:R-:W-:-:S05]  /*0030*/  CS2R R6, SRZ ;  /* 0x0000000000067805 */ /* 0x000fca000001ff00 */
[----:B------:R2:W3:Y:S01]  /*0040*/  LDC.64 R2, c[0x4][R0] ;  /* 0x0100000000027b82 */ /* 0x0004e20000000a00 */
[----:B-1----:R-:W-:Y:S02]  /*0050*/  IMAD.U32 R4, RZ, RZ, UR4 ;  /* 0x00000004ff047e24 */ /* 0x002fe4000f8e00ff */
[----:B--2---:R-:W-:-:S07]  /*0060*/  IMAD.U32 R5, RZ, RZ, UR5 ;  /* 0x00000005ff057e24 */ /* 0x004fce000f8e00ff */
[----:B------:R-:W-:-:S07]  /*0070*/  LEPC R20, `(.L_x_0) ;  /* 0x000000001014794e */ /* 0x000fce0000000000 */
[----:B0--3--:R-:W-:Y:S05]  /*0080*/  CALL.ABS.NOINC R2 ;  /* 0x0000000002007343 */ /* 0x009fea0003c00000 */
.L_x_0:
[----:B------:R-:W-:Y:S05]  /*0090*/  EXIT ;  /* 0x000000000000794d */ /* 0x000fea0003800000 */
.L_x_1:
[----:B------:R-:W-:-:S00]  /*00a0*/  BRA `(.L_x_1) ;  /* 0xfffffffc00fc7947 */ /* 0x000fc0000383ffff */
[----:B------:R-:W-:-:S00]  /*00b0*/  NOP ;  /* 0x0000000000007918 */ /* 0x000fc00000000000 */
        /* <DEDUP_REMOVED lines=12> */
.L_x_2:


//--------------------- .nv.global.init           --------------------------
	.section	.nv.global.init,"aw",@progbits
.nv.global.init:
	.type		$str,@object
	.size		$str,(.L_0 - $str)
$str:
        /*0000*/ 	.byte	0x68, 0x65, 0x6c, 0x6c, 0x6f, 0x20, 0x77, 0x6f, 0x72, 0x6c, 0x64, 0x0a, 0x00
.L_0:


//--------------------- .nv.shared.reserved.0     --------------------------
	.section	.nv.shared.reserved.0,"aw",@nobits
	.weak		__nv_reservedSMEM_offset_0_alias
	.size		__nv_reservedSMEM_offset_0_alias, 0, 64
	.other		__nv_reservedSMEM_offset_0_alias,@"STO_CUDA_RESERVED_SHARED STV_DEFAULT"
__nv_reservedSMEM_offset_0_alias:
	.zero		0
	.zero		64


//--------------------- .nv.constant0._Z7ikernelv --------------------------
	.section	.nv.constant0._Z7ikernelv,"a",@progbits
	.sectionflags	@""
	.align	4
.nv.constant0._Z7ikernelv:
	.zero		896


//--------------------- SYMBOLS --------------------------

	.type		.nv.reservedSmem.offset0,@object
	.size		.nv.reservedSmem.offset0,0x4
	.type		vprintf,@function
